//
// Generated by NVIDIA NVVM Compiler
//
// Compiler Build ID: CL-36424714
// Cuda compilation tools, release 13.0, V13.0.88
// Based on NVVM 20.0.0
//

.version 9.0
.target sm_100
.address_size 64

	// .globl	_Z27convolution_2D_tiled_kernelPfS_iiiiiPKf
// _ZZ27convolution_2D_tiled_kernelPfS_iiiiiPKfE4N_ds has been demoted

.visible .entry _Z27convolution_2D_tiled_kernelPfS_iiiiiPKf(
	.param .u64 .ptr .align 1 _Z27convolution_2D_tiled_kernelPfS_iiiiiPKf_param_0,
	.param .u64 .ptr .align 1 _Z27convolution_2D_tiled_kernelPfS_iiiiiPKf_param_1,
	.param .u32 _Z27convolution_2D_tiled_kernelPfS_iiiiiPKf_param_2,
	.param .u32 _Z27convolution_2D_tiled_kernelPfS_iiiiiPKf_param_3,
	.param .u32 _Z27convolution_2D_tiled_kernelPfS_iiiiiPKf_param_4,
	.param .u32 _Z27convolution_2D_tiled_kernelPfS_iiiiiPKf_param_5,
	.param .u32 _Z27convolution_2D_tiled_kernelPfS_iiiiiPKf_param_6,
	.param .u64 .ptr .align 1 _Z27convolution_2D_tiled_kernelPfS_iiiiiPKf_param_7
)
{
	.reg .pred 	%p<10>;
	.reg .b32 	%r<28>;
	.reg .b32 	%f<29>;
	.reg .b64 	%rd<11>;
	// demoted variable
	.shared .align 4 .b8 _ZZ27convolution_2D_tiled_kernelPfS_iiiiiPKfE4N_ds[196];
	ld.param.u64 	%rd1, [_Z27convolution_2D_tiled_kernelPfS_iiiiiPKf_param_0];
	ld.param.u64 	%rd2, [_Z27convolution_2D_tiled_kernelPfS_iiiiiPKf_param_1];
	ld.param.u32 	%r11, [_Z27convolution_2D_tiled_kernelPfS_iiiiiPKf_param_2];
	ld.param.u32 	%r8, [_Z27convolution_2D_tiled_kernelPfS_iiiiiPKf_param_3];
	ld.param.u32 	%r9, [_Z27convolution_2D_tiled_kernelPfS_iiiiiPKf_param_4];
	ld.param.u32 	%r10, [_Z27convolution_2D_tiled_kernelPfS_iiiiiPKf_param_5];
	ld.param.u64 	%rd3, [_Z27convolution_2D_tiled_kernelPfS_iiiiiPKf_param_7];
	mov.u32 	%r1, %tid.x;
	mov.u32 	%r2, %tid.y;
	mov.u32 	%r12, %ctaid.y;
	mul.lo.s32 	%r13, %r12, %r2;
	mul.lo.s32 	%r3, %r13, 5;
	mov.u32 	%r14, %ctaid.x;
	mul.lo.s32 	%r15, %r14, %r1;
	mul.lo.s32 	%r4, %r15, 5;
	shr.u32 	%r16, %r11, 31;
	add.s32 	%r17, %r11, %r16;
	shr.s32 	%r18, %r17, 1;
	sub.s32 	%r5, %r3, %r18;
	sub.s32 	%r6, %r4, %r18;
	setp.ge.s32 	%p1, %r5, %r10;
	or.b32  	%r19, %r6, %r5;
	setp.lt.s32 	%p2, %r19, 0;
	setp.ge.s32 	%p3, %r6, %r8;
	or.pred  	%p4, %p1, %p3;
	mov.u32 	%r20, _ZZ27convolution_2D_tiled_kernelPfS_iiiiiPKfE4N_ds;
	mad.lo.s32 	%r21, %r2, 28, %r20;
	shl.b32 	%r22, %r1, 2;
	add.s32 	%r7, %r21, %r22;
	or.pred  	%p5, %p4, %p2;
	@%p5 bra 	$L__BB0_2;
	cvta.to.global.u64 	%rd4, %rd1;
	mad.lo.s32 	%r24, %r5, %r9, %r6;
	mul.wide.s32 	%rd5, %r24, 4;
	add.s64 	%rd6, %rd4, %rd5;
	ld.global.f32 	%f2, [%rd6];
	st.shared.f32 	[%r7], %f2;
	bra.uni 	$L__BB0_3;
$L__BB0_2:
	mov.b32 	%r23, 0;
	st.shared.u32 	[%r7], %r23;
$L__BB0_3:
	bar.sync 	0;
	max.u32 	%r26, %r2, %r1;
	setp.gt.u32 	%p6, %r26, 4;
	@%p6 bra 	$L__BB0_6;
	cvta.to.global.u64 	%rd7, %rd3;
	ld.global.nc.f32 	%f3, [%rd7];
	ld.shared.f32 	%f4, [%r7];
	fma.rn.f32 	%f5, %f3, %f4, 0f00000000;
	ld.global.nc.f32 	%f6, [%rd7+4];
	ld.shared.f32 	%f7, [%r7+4];
	fma.rn.f32 	%f8, %f6, %f7, %f5;
	ld.global.nc.f32 	%f9, [%rd7+8];
	ld.shared.f32 	%f10, [%r7+8];
	fma.rn.f32 	%f11, %f9, %f10, %f8;
	ld.global.nc.f32 	%f12, [%rd7+12];
	ld.shared.f32 	%f13, [%r7+28];
	fma.rn.f32 	%f14, %f12, %f13, %f11;
	ld.global.nc.f32 	%f15, [%rd7+16];
	ld.shared.f32 	%f16, [%r7+32];
	fma.rn.f32 	%f17, %f15, %f16, %f14;
	ld.global.nc.f32 	%f18, [%rd7+20];
	ld.shared.f32 	%f19, [%r7+36];
	fma.rn.f32 	%f20, %f18, %f19, %f17;
	ld.global.nc.f32 	%f21, [%rd7+24];
	ld.shared.f32 	%f22, [%r7+56];
	fma.rn.f32 	%f23, %f21, %f22, %f20;
	ld.global.nc.f32 	%f24, [%rd7+28];
	ld.shared.f32 	%f25, [%r7+60];
	fma.rn.f32 	%f26, %f24, %f25, %f23;
	ld.global.nc.f32 	%f27, [%rd7+32];
	ld.shared.f32 	%f28, [%r7+64];
	fma.rn.f32 	%f1, %f27, %f28, %f26;
	setp.ge.s32 	%p7, %r3, %r10;
	setp.ge.s32 	%p8, %r4, %r8;
	or.pred  	%p9, %p8, %p7;
	@%p9 bra 	$L__BB0_6;
	mad.lo.s32 	%r27, %r8, %r3, %r4;
	cvta.to.global.u64 	%rd8, %rd2;
	mul.wide.s32 	%rd9, %r27, 4;
	add.s64 	%rd10, %rd8, %rd9;
	st.global.f32 	[%rd10], %f1;
$L__BB0_6:
	bar.sync 	0;
	ret;

}


// ===== COMPILED SASS (sm_100) =====

	.target	sm_100

	.elftype	@"ET_EXEC"


//--------------------- .note.nv.tkinfo           --------------------------
	.section	.note.nv.tkinfo,"",@"SHT_NOTE"
	.sectionflags	@"SHF_NOTE_NV_TKINFO"
	.tkinfo
        /*0018*/ 	.word	0x00000002
        /*0030*/ 	.string	""
        /*0030*/ 	.string	"ptxas"
        /*0030*/ 	.string	"Cuda compilation tools, release 13.0, V13.0.88"
        /*0030*/ 	.string	"Build cuda_13.0.r13.0/compiler.36424714_0"
        /*0030*/ 	.string	"-arch sm_100 -m 64 "



//--------------------- .note.nv.cuinfo           --------------------------
	.section	.note.nv.cuinfo,"",@"SHT_NOTE"
	.sectionflags	@"SHF_NOTE_NV_CUINFO"
        /*0018*/ 	.short	0x0002
        /*001a*/ 	.short	0x0064
        /*001c*/ 	.short	0x0082
	.zero		2


//--------------------- .nv.info                  --------------------------
	.section	.nv.info,"",@"SHT_CUDA_INFO"
	.align	4


	//----- nvinfo : EIATTR_REGCOUNT
	.align		4
        /*0000*/ 	.byte	0x04, 0x2f
        /*0002*/ 	.short	(.L_1 - .L_0)
	.align		4
.L_0:
        /*0004*/ 	.word	index@(_Z27convolution_2D_tiled_kernelPfS_iiiiiPKf)
        /*0008*/ 	.word	0x0000001b


	//----- nvinfo : EIATTR_FRAME_SIZE
	.align		4
.L_1:
        /*000c*/ 	.byte	0x04, 0x11
        /*000e*/ 	.short	(.L_3 - .L_2)
	.align		4
.L_2:
        /*0010*/ 	.word	index@(_Z27convolution_2D_tiled_kernelPfS_iiiiiPKf)
        /*0014*/ 	.word	0x00000000


	//----- nvinfo : EIATTR_MIN_STACK_SIZE
	.align		4
.L_3:
        /*0018*/ 	.byte	0x04, 0x12
        /*001a*/ 	.short	(.L_5 - .L_4)
	.align		4
.L_4:
        /*001c*/ 	.word	index@(_Z27convolution_2D_tiled_kernelPfS_iiiiiPKf)
        /*0020*/ 	.word	0x00000000
.L_5:


//--------------------- .nv.compat                --------------------------
	.section	.nv.compat,"",@"SHT_CUDA_COMPAT_INFO"
	.align	4
        /*0000*/ 	.byte	0x02, 0x09, 0x00, 0x00, 0x02, 0x02, 0x01, 0x00, 0x02, 0x05, 0x05, 0x00, 0x03, 0x07, 0x01, 0x01
        /*0010*/ 	.byte	0x02, 0x03, 0x00, 0x00, 0x02, 0x06, 0x01, 0x00, 0x04, 0x0b, 0x08, 0x00, 0x09, 0x00, 0x00, 0x00
        /*0020*/ 	.byte	0x00, 0x00, 0x00, 0x00


//--------------------- .nv.info._Z27convolution_2D_tiled_kernelPfS_iiiiiPKf --------------------------
	.section	.nv.info._Z27convolution_2D_tiled_kernelPfS_iiiiiPKf,"",@"SHT_CUDA_INFO"
	.sectionflags	@""
	.align	4


	//----- nvinfo : EIATTR_CUDA_API_VERSION
	.align		4
        /*0000*/ 	.byte	0x04, 0x37
        /*0002*/ 	.short	(.L_7 - .L_6)
.L_6:
        /*0004*/ 	.word	0x00000082


	//----- nvinfo : EIATTR_KPARAM_INFO
	.align		4
.L_7:
        /*0008*/ 	.byte	0x04, 0x17
        /*000a*/ 	.short	(.L_9 - .L_8)
.L_8:
        /*000c*/ 	.word	0x00000000
        /*0010*/ 	.short	0x0007
        /*0012*/ 	.short	0x0028
        /*0014*/ 	.byte	0x00, 0xf5, 0x21, 0x00


	//----- nvinfo : EIATTR_KPARAM_INFO
	.align		4
.L_9:
        /*0018*/ 	.byte	0x04, 0x17
        /*001a*/ 	.short	(.L_11 - .L_10)
.L_10:
        /*001c*/ 	.word	0x00000000
        /*0020*/ 	.short	0x0006
        /*0022*/ 	.short	0x0020
        /*0024*/ 	.byte	0x00, 0xf0, 0x11, 0x00


	//----- nvinfo : EIATTR_KPARAM_INFO
	.align		4
.L_11:
        /*0028*/ 	.byte	0x04, 0x17
        /*002a*/ 	.short	(.L_13 - .L_12)
.L_12:
        /*002c*/ 	.word	0x00000000
        /*0030*/ 	.short	0x0005
        /*0032*/ 	.short	0x001c
        /*0034*/ 	.byte	0x00, 0xf0, 0x11, 0x00


	//----- nvinfo : EIATTR_KPARAM_INFO
	.align		4
.L_13:
        /*0038*/ 	.byte	0x04, 0x17
        /*003a*/ 	.short	(.L_15 - .L_14)
.L_14:
        /*003c*/ 	.word	0x00000000
        /*0040*/ 	.short	0x0004
        /*0042*/ 	.short	0x0018
        /*0044*/ 	.byte	0x00, 0xf0, 0x11, 0x00


	//----- nvinfo : EIATTR_KPARAM_INFO
	.align		4
.L_15:
        /*0048*/ 	.byte	0x04, 0x17
        /*004a*/ 	.short	(.L_17 - .L_16)
.L_16:
        /*004c*/ 	.word	0x00000000
        /*0050*/ 	.short	0x0003
        /*0052*/ 	.short	0x0014
        /*0054*/ 	.byte	0x00, 0xf0, 0x11, 0x00


	//----- nvinfo : EIATTR_KPARAM_INFO
	.align		4
.L_17:
        /*0058*/ 	.byte	0x04, 0x17
        /*005a*/ 	.short	(.L_19 - .L_18)
.L_18:
        /*005c*/ 	.word	0x00000000
        /*0060*/ 	.short	0x0002
        /*0062*/ 	.short	0x0010
        /*0064*/ 	.byte	0x00, 0xf0, 0x11, 0x00


	//----- nvinfo : EIATTR_KPARAM_INFO
	.align		4
.L_19:
        /*0068*/ 	.byte	0x04, 0x17
        /*006a*/ 	.short	(.L_21 - .L_20)
.L_20:
        /*006c*/ 	.word	0x00000000
        /*0070*/ 	.short	0x0001
        /*0072*/ 	.short	0x0008
        /*0074*/ 	.byte	0x00, 0xf5, 0x21, 0x00


	//----- nvinfo : EIATTR_KPARAM_INFO
	.align		4
.L_21:
        /*0078*/ 	.byte	0x04, 0x17
        /*007a*/ 	.short	(.L_23 - .L_22)
.L_22:
        /*007c*/ 	.word	0x00000000
        /*0080*/ 	.short	0x0000
        /*0082*/ 	.short	0x0000
        /*0084*/ 	.byte	0x00, 0xf5, 0x21, 0x00


	//----- nvinfo : EIATTR_SPARSE_MMA_MASK
	.align		4
.L_23:
        /*0088*/ 	.byte	0x03, 0x50
        /*008a*/ 	.short	0x0000


	//----- nvinfo : EIATTR_MAXREG_COUNT
	.align		4
        /*008c*/ 	.byte	0x03, 0x1b
        /*008e*/ 	.short	0x00ff


	//----- nvinfo : EIATTR_NUM_BARRIERS
	.align		4
        /*0090*/ 	.byte	0x02, 0x4c
        /*0092*/ 	.byte	0x01
	.zero		1


	//----- nvinfo : EIATTR_MERCURY_ISA_VERSION
	.align		4
        /*0094*/ 	.byte	0x03, 0x5f
        /*0096*/ 	.short	0x0101


	//----- nvinfo : EIATTR_VRC_CTA_INIT_COUNT
	.align		4
        /*0098*/ 	.byte	0x02, 0x4a
	.zero		1
	.zero		1


	//----- nvinfo : EIATTR_EXIT_INSTR_OFFSETS
	.align		4
        /*009c*/ 	.byte	0x04, 0x1c
        /*009e*/ 	.short	(.L_25 - .L_24)


	//   ....[0]....
.L_24:
        /*00a0*/ 	.word	0x000004a0


	//----- nvinfo : EIATTR_CRS_STACK_SIZE
	.align		4
.L_25:
        /*00a4*/ 	.byte	0x04, 0x1e
        /*00a6*/ 	.short	(.L_27 - .L_26)
.L_26:
        /*00a8*/ 	.word	0x00000000


	//----- nvinfo : EIATTR_CBANK_PARAM_SIZE
	.align		4
.L_27:
        /*00ac*/ 	.byte	0x03, 0x19
        /*00ae*/ 	.short	0x0030


	//----- nvinfo : EIATTR_PARAM_CBANK
	.align		4
        /*00b0*/ 	.byte	0x04, 0x0a
        /*00b2*/ 	.short	(.L_29 - .L_28)
	.align		4
.L_28:
        /*00b4*/ 	.word	index@(.nv.constant0._Z27convolution_2D_tiled_kernelPfS_iiiiiPKf)
        /*00b8*/ 	.short	0x0380
        /*00ba*/ 	.short	0x0030


	//----- nvinfo : EIATTR_SW_WAR
	.align		4
.L_29:
        /*00bc*/ 	.byte	0x04, 0x36
        /*00be*/ 	.short	(.L_31 - .L_30)
.L_30:
        /*00c0*/ 	.word	0x00000008
.L_31:


//--------------------- .nv.callgraph             --------------------------
	.section	.nv.callgraph,"",@"SHT_CUDA_CALLGRAPH"
	.align	4
	.sectionentsize	8
	.align		4
        /*0000*/ 	.word	0x00000000
	.align		4
        /*0004*/ 	.word	0xffffffff
	.align		4
        /*0008*/ 	.word	0x00000000
	.align		4
        /*000c*/ 	.word	0xfffffffe
	.align		4
        /*0010*/ 	.word	0x00000000
	.align		4
        /*0014*/ 	.word	0xfffffffd
	.align		4
        /*0018*/ 	.word	0x00000000
	.align		4
        /*001c*/ 	.word	0xfffffffc


//--------------------- .text._Z27convolution_2D_tiled_kernelPfS_iiiiiPKf --------------------------
	.section	.text._Z27convolution_2D_tiled_kernelPfS_iiiiiPKf,"ax",@progbits
	.align	128
        .global         _Z27convolution_2D_tiled_kernelPfS_iiiiiPKf
        .type           _Z27convolution_2D_tiled_kernelPfS_iiiiiPKf,@function
        .size           _Z27convolution_2D_tiled_kernelPfS_iiiiiPKf,(.L_x_3 - _Z27convolution_2D_tiled_kernelPfS_iiiiiPKf)
        .other          _Z27convolution_2D_tiled_kernelPfS_iiiiiPKf,@"STO_CUDA_ENTRY STV_DEFAULT"
_Z27convolution_2D_tiled_kernelPfS_iiiiiPKf:
.text._Z27convolution_2D_tiled_kernelPfS_iiiiiPKf:
[----:B------:R-:W-:Y:S01]  /*0000*/  LDC R1, c[0x0][0x37c] ;  /* 0x0000df00ff017b82 */ /* 0x000fe20000000800 */
[----:B------:R-:W0:Y:S07]  /*0010*/  S2R R9, SR_TID.X ;  /* 0x0000000000097919 */ /* 0x000e2e0000002100 */
[----:B------:R-:W0:Y:S01]  /*0020*/  S2UR UR7, SR_CTAID.X ;  /* 0x00000000000779c3 */ /* 0x000e220000002500 */
[----:B------:R-:W1:Y:S01]  /*0030*/  LDCU.64 UR4, c[0x0][0x390] ;  /* 0x00007200ff0477ac */ /* 0x000e620008000a00 */
[----:B------:R-:W2:Y:S01]  /*0040*/  S2R R8, SR_TID.Y ;  /* 0x0000000000087919 */ /* 0x000ea20000002200 */
[----:B------:R-:W3:Y:S05]  /*0050*/  LDCU UR8, c[0x0][0x39c] ;  /* 0x00007380ff0877ac */ /* 0x000eea0008000800 */
[----:B------:R-:W2:Y:S01]  /*0060*/  S2UR UR6, SR_CTAID.Y ;  /* 0x00000000000679c3 */ /* 0x000ea20000002600 */
[----:B-1----:R-:W-:-:S04]  /*0070*/  ULEA.HI UR4, UR4, UR4, URZ, 0x1 ;  /* 0x0000000404047291 */ /* 0x002fc8000f8f08ff */
[----:B------:R-:W-:Y:S01]  /*0080*/  USHF.R.S32.HI UR4, URZ, 0x1, UR4 ;  /* 0x00000001ff047899 */ /* 0x000fe20008011404 */
[----:B0-----:R-:W-:Y:S02]  /*0090*/  IMAD R2, R9, UR7, RZ ;  /* 0x0000000709027c24 */ /* 0x001fe4000f8e02ff */
[----:B--2---:R-:W-:-:S03]  /*00a0*/  IMAD R3, R8, UR6, RZ ;  /* 0x0000000608037c24 */ /* 0x004fc6000f8e02ff */
[----:B------:R-:W-:Y:S01]  /*00b0*/  LEA R17, R2, R2, 0x2 ;  /* 0x0000000202117211 */ /* 0x000fe200078e10ff */
[----:B------:R-:W0:Y:S01]  /*00c0*/  LDCU.64 UR6, c[0x0][0x358] ;  /* 0x00006b00ff0677ac */ /* 0x000e220008000a00 */
[----:B------:R-:W-:Y:S02]  /*00d0*/  LEA R13, R3, R3, 0x2 ;  /* 0x00000003030d7211 */ /* 0x000fe400078e10ff */
[----:B------:R-:W-:Y:S02]  /*00e0*/  IADD3 R7, PT, PT, R17, -UR4, RZ ;  /* 0x8000000411077c10 */ /* 0x000fe4000fffe0ff */
[----:B------:R-:W-:Y:S02]  /*00f0*/  IADD3 R0, PT, PT, R13, -UR4, RZ ;  /* 0x800000040d007c10 */ /* 0x000fe4000fffe0ff */
[C---:B------:R-:W-:Y:S02]  /*0100*/  ISETP.GE.AND P0, PT, R7.reuse, UR5, PT ;  /* 0x0000000507007c0c */ /* 0x040fe4000bf06270 */
[----:B------:R-:W-:-:S02]  /*0110*/  LOP3.LUT R4, R7, R0, RZ, 0xfc, !PT ;  /* 0x0000000007047212 */ /* 0x000fc400078efcff */
[----:B---3--:R-:W-:-:S04]  /*0120*/  ISETP.GE.OR P0, PT, R0, UR8, P0 ;  /* 0x0000000800007c0c */ /* 0x008fc80008706670 */
[----:B------:R-:W-:-:S13]  /*0130*/  ISETP.LT.OR P0, PT, R4, RZ, P0 ;  /* 0x000000ff0400720c */ /* 0x000fda0000701670 */
[----:B------:R-:W1:Y:S08]  /*0140*/  @!P0 LDC R6, c[0x0][0x398] ;  /* 0x0000e600ff068b82 */ /* 0x000e700000000800 */
[----:B------:R-:W2:Y:S01]  /*0150*/  @!P0 LDC.64 R4, c[0x0][0x380] ;  /* 0x0000e000ff048b82 */ /* 0x000ea20000000a00 */
[----:B-1----:R-:W-:-:S04]  /*0160*/  @!P0 IMAD R7, R0, R6, R7 ;  /* 0x0000000600078224 */ /* 0x002fc800078e0207 */
[----:B--2---:R-:W-:-:S06]  /*0170*/  @!P0 IMAD.WIDE R4, R7, 0x4, R4 ;  /* 0x0000000407048825 */ /* 0x004fcc00078e0204 */
[----:B0-----:R-:W2:Y:S01]  /*0180*/  @!P0 LDG.E R5, desc[UR6][R4.64] ;  /* 0x0000000604058981 */ /* 0x001ea2000c1e1900 */
[----:B------:R-:W-:Y:S01]  /*0190*/  MOV R0, 0x400 ;  /* 0x0000040000007802 */ /* 0x000fe20000000f00 */
[----:B------:R-:W-:Y:S01]  /*01a0*/  BSSY.RECONVERGENT B0, `(.L_x_0) ;  /* 0x000002e000007945 */ /* 0x000fe20003800200 */
[----:B------:R-:W-:Y:S01]  /*01b0*/  VIMNMX.U32 R6, PT, PT, R9, R8, !PT ;  /* 0x0000000809067248 */ /* 0x000fe20007fe0000 */
[----:B------:R-:W0:Y:S03]  /*01c0*/  S2R R7, SR_CgaCtaId ;  /* 0x0000000000077919 */ /* 0x000e260000008800 */
[----:B------:R-:W-:Y:S02]  /*01d0*/  ISETP.GT.U32.AND P1, PT, R6, 0x4, PT ;  /* 0x000000040600780c */ /* 0x000fe40003f24070 */
[----:B0-----:R-:W-:-:S05]  /*01e0*/  LEA R0, R7, R0, 0x18 ;  /* 0x0000000007007211 */ /* 0x001fca00078ec0ff */
[----:B------:R-:W-:-:S05]  /*01f0*/  IMAD R0, R8, 0x1c, R0 ;  /* 0x0000001c08007824 */ /* 0x000fca00078e0200 */
[----:B------:R-:W-:-:S05]  /*0200*/  LEA R16, R9, R0, 0x2 ;  /* 0x0000000009107211 */ /* 0x000fca00078e10ff */
[----:B--2---:R0:W-:Y:S04]  /*0210*/  @!P0 STS [R16], R5 ;  /* 0x0000000510008388 */ /* 0x0041e80000000800 */
[----:B------:R0:W-:Y:S01]  /*0220*/  @P0 STS [R16], RZ ;  /* 0x000000ff10000388 */ /* 0x0001e20000000800 */
[----:B------:R-:W-:Y:S06]  /*0230*/  BAR.SYNC.DEFER_BLOCKING 0x0 ;  /* 0x0000000000007b1d */ /* 0x000fec0000010000 */
[----:B------:R-:W-:Y:S05]  /*0240*/  @P1 BRA `(.L_x_1) ;  /* 0x00000000008c1947 */ /* 0x000fea0003800000 */
[----:B0-----:R-:W0:Y:S01]  /*0250*/  LDC.64 R4, c[0x0][0x3a8] ;  /* 0x0000ea00ff047b82 */ /* 0x001e220000000a00 */
[----:B------:R-:W1:Y:S04]  /*0260*/  LDS R19, [R16] ;  /* 0x0000000010137984 */ /* 0x000e680000000800 */
[----:B------:R-:W2:Y:S04]  /*0270*/  LDS R18, [R16+0x4] ;  /* 0x0000040010127984 */ /* 0x000ea80000000800 */
[----:B------:R-:W3:Y:S04]  /*0280*/  LDS R20, [R16+0x8] ;  /* 0x0000080010147984 */ /* 0x000ee80000000800 */
[----:B------:R-:W4:Y:S04]  /*0290*/  LDS R22, [R16+0x1c] ;  /* 0x00001c0010167984 */ /* 0x000f280000000800 */
[----:B------:R-:W5:Y:S04]  /*02a0*/  LDS R24, [R16+0x20] ;  /* 0x0000200010187984 */ /* 0x000f680000000800 */
[----:B------:R-:W5:Y:S04]  /*02b0*/  LDS R14, [R16+0x24] ;  /* 0x00002400100e7984 */ /* 0x000f680000000800 */
[----:B0-----:R-:W1:Y:S04]  /*02c0*/  LDG.E.CONSTANT R0, desc[UR6][R4.64] ;  /* 0x0000000604007981 */ /* 0x001e68000c1e9900 */
[----:B------:R-:W2:Y:S04]  /*02d0*/  LDG.E.CONSTANT R21, desc[UR6][R4.64+0x4] ;  /* 0x0000040604157981 */ /* 0x000ea8000c1e9900 */
[----:B------:R-:W3:Y:S04]  /*02e0*/  LDG.E.CONSTANT R23, desc[UR6][R4.64+0x8] ;  /* 0x0000080604177981 */ /* 0x000ee8000c1e9900 */
[----:B------:R-:W4:Y:S04]  /*02f0*/  LDG.E.CONSTANT R11, desc[UR6][R4.64+0xc] ;  /* 0x00000c06040b7981 */ /* 0x000f28000c1e9900 */
[----:B------:R-:W5:Y:S04]  /*0300*/  LDG.E.CONSTANT R10, desc[UR6][R4.64+0x10] ;  /* 0x00001006040a7981 */ /* 0x000f68000c1e9900 */
[----:B------:R-:W5:Y:S04]  /*0310*/  LDG.E.CONSTANT R9, desc[UR6][R4.64+0x14] ;  /* 0x0000140604097981 */ /* 0x000f68000c1e9900 */
[----:B------:R-:W5:Y:S04]  /*0320*/  LDG.E.CONSTANT R8, desc[UR6][R4.64+0x18] ;  /* 0x0000180604087981 */ /* 0x000f68000c1e9900 */
[----:B------:R-:W5:Y:S04]  /*0330*/  LDG.E.CONSTANT R7, desc[UR6][R4.64+0x1c] ;  /* 0x00001c0604077981 */ /* 0x000f68000c1e9900 */
[----:B------:R0:W5:Y:S01]  /*0340*/  LDG.E.CONSTANT R6, desc[UR6][R4.64+0x20] ;  /* 0x0000200604067981 */ /* 0x000162000c1e9900 */
[----:B------:R-:W-:-:S03]  /*0350*/  ISETP.GE.AND P0, PT, R13, UR8, PT ;  /* 0x000000080d007c0c */ /* 0x000fc6000bf06270 */
[----:B------:R-:W5:Y:S01]  /*0360*/  LDS R15, [R16+0x38] ;  /* 0x00003800100f7984 */ /* 0x000f620000000800 */
[----:B------:R-:W-:-:S03]  /*0370*/  ISETP.GE.OR P0, PT, R17, UR5, P0 ;  /* 0x0000000511007c0c */ /* 0x000fc60008706670 */
[----:B------:R-:W5:Y:S04]  /*0380*/  LDS R12, [R16+0x3c] ;  /* 0x00003c00100c7984 */ /* 0x000f680000000800 */
[----:B------:R-:W5:Y:S06]  /*0390*/  LDS R13, [R16+0x40] ;  /* 0x00004000100d7984 */ /* 0x000f6c0000000800 */
[----:B0-----:R-:W0:Y:S01]  /*03a0*/  @!P0 LDC.64 R4, c[0x0][0x388] ;  /* 0x0000e200ff048b82 */ /* 0x001e220000000a00 */
[----:B------:R-:W-:-:S05]  /*03b0*/  @!P0 IMAD R3, R3, UR5, R2 ;  /* 0x0000000503038c24 */ /* 0x000fca000f8e0202 */
[----:B------:R-:W-:-:S05]  /*03c0*/  @!P0 LEA R3, R3, R3, 0x2 ;  /* 0x0000000303038211 */ /* 0x000fca00078e10ff */
[----:B0-----:R-:W-:-:S04]  /*03d0*/  @!P0 IMAD.WIDE R4, R3, 0x4, R4 ;  /* 0x0000000403048825 */ /* 0x001fc800078e0204 */
[----:B-1----:R-:W-:-:S04]  /*03e0*/  FFMA R0, R0, R19, RZ ;  /* 0x0000001300007223 */ /* 0x002fc800000000ff */
[----:B--2---:R-:W-:-:S04]  /*03f0*/  FFMA R0, R21, R18, R0 ;  /* 0x0000001215007223 */ /* 0x004fc80000000000 */
[----:B---3--:R-:W-:-:S04]  /*0400*/  FFMA R0, R23, R20, R0 ;  /* 0x0000001417007223 */ /* 0x008fc80000000000 */
[----:B----4-:R-:W-:-:S04]  /*0410*/  FFMA R11, R11, R22, R0 ;  /* 0x000000160b0b7223 */ /* 0x010fc80000000000 */
[----:B-----5:R-:W-:-:S04]  /*0420*/  FFMA R10, R10, R24, R11 ;  /* 0x000000180a0a7223 */ /* 0x020fc8000000000b */
[----:B------:R-:W-:-:S04]  /*0430*/  FFMA R9, R9, R14, R10 ;  /* 0x0000000e09097223 */ /* 0x000fc8000000000a */
[----:B------:R-:W-:-:S04]  /*0440*/  FFMA R8, R8, R15, R9 ;  /* 0x0000000f08087223 */ /* 0x000fc80000000009 */
[----:B------:R-:W-:-:S04]  /*0450*/  FFMA R7, R7, R12, R8 ;  /* 0x0000000c07077223 */ /* 0x000fc80000000008 */
[----:B------:R-:W-:-:S05]  /*0460*/  FFMA R7, R6, R13, R7 ;  /* 0x0000000d06077223 */ /* 0x000fca0000000007 */
[----:B------:R1:W-:Y:S02]  /*0470*/  @!P0 STG.E desc[UR6][R4.64], R7 ;  /* 0x0000000704008986 */ /* 0x0003e4000c101906 */
.L_x_1:
[----:B------:R-:W-:Y:S05]  /*0480*/  BSYNC.RECONVERGENT B0 ;  /* 0x0000000000007941 */ /* 0x000fea0003800200 */
.L_x_0:
[----:B------:R-:W-:Y:S06]  /*0490*/  BAR.SYNC.DEFER_BLOCKING 0x0 ;  /* 0x0000000000007b1d */ /* 0x000fec0000010000 */
[----:B------:R-:W-:Y:S05]  /*04a0*/  EXIT ;  /* 0x000000000000794d */ /* 0x000fea0003800000 */
.L_x_2:
[----:B------:R-:W-:-:S00]  /*04b0*/  BRA `(.L_x_2) ;  /* 0xfffffffc00fc7947 */ /* 0x000fc0000383ffff */
[----:B------:R-:W-:-:S00]  /*04c0*/  NOP ;  /* 0x0000000000007918 */ /* 0x000fc00000000000 */
        /* <DEDUP_REMOVED lines=11> */
.L_x_3:


//--------------------- .nv.shared._Z27convolution_2D_tiled_kernelPfS_iiiiiPKf --------------------------
	.section	.nv.shared._Z27convolution_2D_tiled_kernelPfS_iiiiiPKf,"aw",@nobits
	.sectionflags	@""
	.align	4
.nv.shared._Z27convolution_2D_tiled_kernelPfS_iiiiiPKf:
	.zero		1220


//--------------------- .nv.shared.reserved.0     --------------------------
	.section	.nv.shared.reserved.0,"aw",@nobits
	.weak		__nv_reservedSMEM_offset_0_alias
	.size		__nv_reservedSMEM_offset_0_alias, 0, 64
	.other		__nv_reservedSMEM_offset_0_alias,@"STO_CUDA_RESERVED_SHARED STV_DEFAULT"
__nv_reservedSMEM_offset_0_alias:
	.zero		0
	.zero		64


//--------------------- .nv.constant0._Z27convolution_2D_tiled_kernelPfS_iiiiiPKf --------------------------
	.section	.nv.constant0._Z27convolution_2D_tiled_kernelPfS_iiiiiPKf,"a",@progbits
	.sectionflags	@""
	.align	4
.nv.constant0._Z27convolution_2D_tiled_kernelPfS_iiiiiPKf:
	.zero		944


//--------------------- SYMBOLS --------------------------

	.type		.nv.reservedSmem.offset0,@object
	.size		.nv.reservedSmem.offset0,0x4
	.type		.nv.reservedSmem.cap,@object
	.size		.nv.reservedSmem.cap,0x4
